	.headerflags	@"EF_CUDA_TEXMODE_UNIFIED EF_CUDA_64BIT_ADDRESS EF_CUDA_ACCELERATORS EF_CUDA_SM90 EF_CUDA_VIRTUAL_SM(EF_CUDA_SM90)"
	.elftype	@"ET_EXEC"


//--------------------- .nv.info                  --------------------------
	.section	.nv.info,"",@"SHT_CUDA_INFO"
	.align	4


	//----- nvinfo : EIATTR_REGCOUNT
	.align		4
        /*0000*/ 	.byte	0x04, 0x2f
        /*0002*/ 	.short	(.L_3 - .L_2)
	.align		4
.L_2:
        /*0004*/ 	.word	index@(triton_poi_fused__native_batch_norm_legit_no_training_relu_22)
        /*0008*/ 	.word	0x00000020


	//----- nvinfo : EIATTR_MIN_STACK_SIZE
	.align		4
.L_3:
        /*000c*/ 	.byte	0x04, 0x12
        /*000e*/ 	.short	(.L_5 - .L_4)
	.align		4
.L_4:
        /*0010*/ 	.word	index@(triton_poi_fused__native_batch_norm_legit_no_training_relu_22)
        /*0014*/ 	.word	0x00000000


	//----- nvinfo : EIATTR_FRAME_SIZE
	.align		4
.L_5:
        /*0018*/ 	.byte	0x04, 0x11
        /*001a*/ 	.short	(.L_7 - .L_6)
	.align		4
.L_6:
        /*001c*/ 	.word	index@(triton_poi_fused__native_batch_norm_legit_no_training_relu_22)
        /*0020*/ 	.word	0x00000000


	//----- nvinfo : EIATTR_MIN_STACK_SIZE
	.align		4
.L_7:
        /*0024*/ 	.byte	0x04, 0x12
        /*0026*/ 	.short	(.L_9 - .L_8)
	.align		4
.L_8:
        /*0028*/ 	.word	index@(triton_poi_fused__native_batch_norm_legit_no_training_relu_22)
        /*002c*/ 	.word	0x00000000
.L_9:


//--------------------- .nv.info.triton_poi_fused__native_batch_norm_legit_no_training_relu_22 --------------------------
	.section	.nv.info.triton_poi_fused__native_batch_norm_legit_no_training_relu_22,"",@"SHT_CUDA_INFO"
	.sectionflags	@""
	.align	4


	//----- nvinfo : EIATTR_CUDA_API_VERSION
	.align		4
        /*0000*/ 	.byte	0x04, 0x37
        /*0002*/ 	.short	(.L_11 - .L_10)
.L_10:
        /*0004*/ 	.word	0x0000007c


	//----- nvinfo : EIATTR_KPARAM_INFO
	.align		4
.L_11:
        /*0008*/ 	.byte	0x04, 0x17
        /*000a*/ 	.short	(.L_13 - .L_12)
.L_12:
        /*000c*/ 	.word	0x00000000
        /*0010*/ 	.short	0x0007
        /*0012*/ 	.short	0x0034
        /*0014*/ 	.byte	0x00, 0xf0, 0x11, 0x00


	//----- nvinfo : EIATTR_KPARAM_INFO
	.align		4
.L_13:
        /*0018*/ 	.byte	0x04, 0x17
        /*001a*/ 	.short	(.L_15 - .L_14)
.L_14:
        /*001c*/ 	.word	0x00000000
        /*0020*/ 	.short	0x0006
        /*0022*/ 	.short	0x0030
        /*0024*/ 	.byte	0x00, 0xf0, 0x11, 0x00


	//----- nvinfo : EIATTR_KPARAM_INFO
	.align		4
.L_15:
        /*0028*/ 	.byte	0x04, 0x17
        /*002a*/ 	.short	(.L_17 - .L_16)
.L_16:
        /*002c*/ 	.word	0x00000000
        /*0030*/ 	.short	0x0005
        /*0032*/ 	.short	0x0028
        /*0034*/ 	.byte	0x00, 0xf4, 0x21, 0x00


	//----- nvinfo : EIATTR_KPARAM_INFO
	.align		4
.L_17:
        /*0038*/ 	.byte	0x04, 0x17
        /*003a*/ 	.short	(.L_19 - .L_18)
.L_18:
        /*003c*/ 	.word	0x00000000
        /*0040*/ 	.short	0x0004
        /*0042*/ 	.short	0x0020
        /*0044*/ 	.byte	0x00, 0xf4, 0x21, 0x00


	//----- nvinfo : EIATTR_KPARAM_INFO
	.align		4
.L_19:
        /*0048*/ 	.byte	0x04, 0x17
        /*004a*/ 	.short	(.L_21 - .L_20)
.L_20:
        /*004c*/ 	.word	0x00000000
        /*0050*/ 	.short	0x0003
        /*0052*/ 	.short	0x0018
        /*0054*/ 	.byte	0x00, 0xf4, 0x21, 0x00


	//----- nvinfo : EIATTR_KPARAM_INFO
	.align		4
.L_21:
        /*0058*/ 	.byte	0x04, 0x17
        /*005a*/ 	.short	(.L_23 - .L_22)
.L_22:
        /*005c*/ 	.word	0x00000000
        /*0060*/ 	.short	0x0002
        /*0062*/ 	.short	0x0010
        /*0064*/ 	.byte	0x00, 0xf4, 0x21, 0x00


	//----- nvinfo : EIATTR_KPARAM_INFO
	.align		4
.L_23:
        /*0068*/ 	.byte	0x04, 0x17
        /*006a*/ 	.short	(.L_25 - .L_24)
.L_24:
        /*006c*/ 	.word	0x00000000
        /*0070*/ 	.short	0x0001
        /*0072*/ 	.short	0x0008
        /*0074*/ 	.byte	0x00, 0xf4, 0x21, 0x00


	//----- nvinfo : EIATTR_KPARAM_INFO
	.align		4
.L_25:
        /*0078*/ 	.byte	0x04, 0x17
        /*007a*/ 	.short	(.L_27 - .L_26)
.L_26:
        /*007c*/ 	.word	0x00000000
        /*0080*/ 	.short	0x0000
        /*0082*/ 	.short	0x0000
        /*0084*/ 	.byte	0x00, 0xf4, 0x21, 0x00


	//----- nvinfo : EIATTR_SPARSE_MMA_MASK
	.align		4
.L_27:
        /*0088*/ 	.byte	0x03, 0x50
        /*008a*/ 	.short	0x0000


	//----- nvinfo : EIATTR_MAXREG_COUNT
	.align		4
        /*008c*/ 	.byte	0x03, 0x1b
        /*008e*/ 	.short	0x00ff


	//----- nvinfo : EIATTR_EXIT_INSTR_OFFSETS
	.align		4
        /*0090*/ 	.byte	0x04, 0x1c
        /*0092*/ 	.short	(.L_29 - .L_28)


	//   ....[0]....
.L_28:
        /*0094*/ 	.word	0x00000c10


	//   ....[1]....
        /*0098*/ 	.word	0x00000d00


	//----- nvinfo : EIATTR_REQNTID
	.align		4
.L_29:
        /*009c*/ 	.byte	0x04, 0x10
        /*009e*/ 	.short	(.L_31 - .L_30)
.L_30:
        /*00a0*/ 	.word	0x00000080
        /*00a4*/ 	.word	0x00000001
        /*00a8*/ 	.word	0x00000001


	//----- nvinfo : EIATTR_CBANK_PARAM_SIZE
	.align		4
.L_31:
        /*00ac*/ 	.byte	0x03, 0x19
        /*00ae*/ 	.short	0x0038


	//----- nvinfo : EIATTR_PARAM_CBANK
	.align		4
        /*00b0*/ 	.byte	0x04, 0x0a
        /*00b2*/ 	.short	(.L_33 - .L_32)
	.align		4
.L_32:
        /*00b4*/ 	.word	index@(.nv.constant0.triton_poi_fused__native_batch_norm_legit_no_training_relu_22)
        /*00b8*/ 	.short	0x0210
        /*00ba*/ 	.short	0x0038


	//----- nvinfo : EIATTR_SW_WAR
	.align		4
.L_33:
        /*00bc*/ 	.byte	0x04, 0x36
        /*00be*/ 	.short	(.L_35 - .L_34)
.L_34:
        /*00c0*/ 	.word	0x00000008
.L_35:


//--------------------- .nv.callgraph             --------------------------
	.section	.nv.callgraph,"",@"SHT_CUDA_CALLGRAPH"
	.align	4
	.sectionentsize	8
	.align		4
        /*0000*/ 	.word	0x00000000
	.align		4
        /*0004*/ 	.word	0xffffffff
	.align		4
        /*0008*/ 	.word	0x00000000
	.align		4
        /*000c*/ 	.word	0xfffffffe
	.align		4
        /*0010*/ 	.word	0x00000000
	.align		4
        /*0014*/ 	.word	0xfffffffd
	.align		4
        /*0018*/ 	.word	0x00000000
	.align		4
        /*001c*/ 	.word	0xfffffffc


//--------------------- .nv.constant4             --------------------------
	.section	.nv.constant4,"a",@progbits
	.align	8
	.align		8
.nv.constant4:
        /*0000*/ 	.dword	_$_str
	.align		8
        /*0008*/ 	.dword	_$_str_$_2


//--------------------- .text.triton_poi_fused__native_batch_norm_legit_no_training_relu_22 --------------------------
	.section	.text.triton_poi_fused__native_batch_norm_legit_no_training_relu_22,"ax",@progbits
	.sectionflags	@"SHF_BARRIERS=1"
	.align	128
        .global         triton_poi_fused__native_batch_norm_legit_no_training_relu_22
        .type           triton_poi_fused__native_batch_norm_legit_no_training_relu_22,@function
        .size           triton_poi_fused__native_batch_norm_legit_no_training_relu_22,(.L_x_1 - triton_poi_fused__native_batch_norm_legit_no_training_relu_22)
        .other          triton_poi_fused__native_batch_norm_legit_no_training_relu_22,@"STO_CUDA_ENTRY STV_DEFAULT"
triton_poi_fused__native_batch_norm_legit_no_training_relu_22:
.text.triton_poi_fused__native_batch_norm_legit_no_training_relu_22:
[----:B------:R-:W0:Y:S01]  /*0000*/  LDC R1, c[0x0][0x28] ;  /* 0x00000a00ff017b82 */ /* 0x000e220000000800 */
[----:B------:R-:W1:Y:S07]  /*0010*/  S2R R0, SR_CTAID.Y ;  /* 0x0000000000007919 */ /* 0x000e6e0000002600 */
[----:B------:R-:W2:Y:S01]  /*0020*/  LDC.64 R8, c[0x0][0x220] ;  /* 0x00008800ff087b82 */ /* 0x000ea20000000a00 */
[----:B------:R-:W-:Y:S01]  /*0030*/  CS2R R6, SRZ ;  /* 0x0000000000067805 */ /* 0x000fe2000001ff00 */
[----:B------:R-:W-:Y:S01]  /*0040*/  ULDC.64 UR6, c[0x0][0x208] ;  /* 0x0000820000067ab9 */ /* 0x000fe20000000a00 */
[----:B------:R-:W3:Y:S01]  /*0050*/  S2R R2, SR_TID.X ;  /* 0x0000000000027919 */ /* 0x000ee20000002100 */
[----:B------:R-:W4:Y:S04]  /*0060*/  S2R R11, SR_CTAID.X ;  /* 0x00000000000b7919 */ /* 0x000f280000002500 */
[----:B------:R-:W5:Y:S08]  /*0070*/  LDC.64 R24, c[0x0][0x210] ;  /* 0x00008400ff187b82 */ /* 0x000f700000000a00 */
[----:B------:R-:W4:Y:S01]  /*0080*/  LDC.64 R26, c[0x0][0x218] ;  /* 0x00008600ff1a7b82 */ /* 0x000f220000000a00 */
[----:B-1----:R-:W-:-:S02]  /*0090*/  IMAD.SHL.U32 R0, R0, 0x20, RZ ;  /* 0x0000002000007824 */ /* 0x002fc400078e00ff */
[----:B---3--:R-:W-:-:S05]  /*00a0*/  IMAD.SHL.U32 R21, R2, 0x4, RZ ;  /* 0x0000000402157824 */ /* 0x008fca00078e00ff */
[----:B------:R-:W-:-:S04]  /*00b0*/  LOP3.LUT R20, R0, 0x1c, R21, 0xf8, !PT ;  /* 0x0000001c00147812 */ /* 0x000fc800078ef815 */
[----:B------:R-:W-:Y:S02]  /*00c0*/  SHF.R.S32.HI R3, RZ, 0x1f, R20 ;  /* 0x0000001fff037819 */ /* 0x000fe40000011414 */
[----:B------:R-:W-:Y:S02]  /*00d0*/  ISETP.GE.AND P0, PT, R20, 0x80, PT ;  /* 0x000000801400780c */ /* 0x000fe40003f06270 */
[----:B------:R-:W-:-:S04]  /*00e0*/  LEA.HI R3, R3, R20, RZ, 0x5 ;  /* 0x0000001403037211 */ /* 0x000fc800078f28ff */
[----:B------:R-:W-:-:S05]  /*00f0*/  LOP3.LUT R5, R3, 0xffffffe0, RZ, 0xc0, !PT ;  /* 0xffffffe003057812 */ /* 0x000fca00078ec0ff */
[----:B------:R-:W-:Y:S01]  /*0100*/  IMAD.IADD R20, R20, 0x1, -R5 ;  /* 0x0000000114147824 */ /* 0x000fe200078e0a05 */
[----:B------:R-:W-:-:S03]  /*0110*/  CS2R R4, SRZ ;  /* 0x0000000000047805 */ /* 0x000fc6000001ff00 */
[----:B--2---:R-:W-:-:S05]  /*0120*/  IMAD.WIDE R8, R20, 0x4, R8 ;  /* 0x0000000414087825 */ /* 0x004fca00078e0208 */
[----:B------:R1:W2:Y:S01]  /*0130*/  @!P0 LDG.E.EL.128 R4, desc[UR6][R8.64] ;  /* 0x0000000608048981 */ /* 0x0002a2000c2e1d00 */
[----:B------:R-:W-:Y:S01]  /*0140*/  IMAD.SHL.U32 R10, R3, 0x40, RZ ;  /* 0x00000040030a7824 */ /* 0x000fe200078e00ff */
[----:B------:R-:W-:Y:S01]  /*0150*/  SHF.R.U32.HI R12, RZ, 0x3, R2 ;  /* 0x00000003ff0c7819 */ /* 0x000fe20000011602 */
[----:B----4-:R-:W-:Y:S01]  /*0160*/  IMAD.SHL.U32 R2, R11, 0x20, RZ ;  /* 0x000000200b027824 */ /* 0x010fe200078e00ff */
[----:B------:R-:W-:Y:S02]  /*0170*/  CS2R R14, SRZ ;  /* 0x00000000000e7805 */ /* 0x000fe4000001ff00 */
[----:B------:R-:W-:Y:S02]  /*0180*/  CS2R R18, SRZ ;  /* 0x0000000000127805 */ /* 0x000fe4000001ff00 */
[----:B------:R-:W-:Y:S01]  /*0190*/  SGXT.U32 R3, R12, 0x4 ;  /* 0x000000040c03781a */ /* 0x000fe20000000000 */
[----:B0-----:R-:W-:Y:S01]  /*01a0*/  IMAD.WIDE R26, R20, 0x4, R26 ;  /* 0x00000004141a7825 */ /* 0x001fe200078e021a */
[----:B------:R-:W-:-:S02]  /*01b0*/  LOP3.LUT R13, R10, 0xfffff800, RZ, 0xc0, !PT ;  /* 0xfffff8000a0d7812 */ /* 0x000fc400078ec0ff */
[----:B------:R-:W-:Y:S02]  /*01c0*/  LOP3.LUT R10, R2, R3, RZ, 0xfc, !PT ;  /* 0x00000003020a7212 */ /* 0x000fe400078efcff */
[----:B-1----:R-:W-:Y:S02]  /*01d0*/  CS2R R8, SRZ ;  /* 0x0000000000087805 */ /* 0x002fe4000001ff00 */
[----:B------:R-:W-:Y:S01]  /*01e0*/  LOP3.LUT R11, R2, 0x10, R3, 0xfe, !PT ;  /* 0x00000010020b7812 */ /* 0x000fe200078efe03 */
[----:B------:R-:W-:Y:S01]  /*01f0*/  IMAD.IADD R13, R20, 0x1, R13 ;  /* 0x00000001140d7824 */ /* 0x000fe200078e020d */
[C---:B------:R-:W-:Y:S02]  /*0200*/  ISETP.LT.AND P1, PT, R10.reuse, 0x40, !P0 ;  /* 0x000000400a00780c */ /* 0x040fe40004721270 */
[C---:B------:R-:W-:Y:S01]  /*0210*/  ISETP.LT.AND P2, PT, R11.reuse, 0x40, !P0 ;  /* 0x000000400b00780c */ /* 0x040fe20004741270 */
[--C-:B------:R-:W-:Y:S02]  /*0220*/  IMAD R23, R10, 0x20, R13.reuse ;  /* 0x000000200a177824 */ /* 0x100fe400078e020d */
[----:B------:R-:W-:Y:S01]  /*0230*/  IMAD R17, R11, 0x20, R13 ;  /* 0x000000200b117824 */ /* 0x000fe200078e020d */
[----:B------:R-:W-:Y:S01]  /*0240*/  CS2R R10, SRZ ;  /* 0x00000000000a7805 */ /* 0x000fe2000001ff00 */
[----:B-----5:R-:W-:Y:S01]  /*0250*/  IMAD.WIDE R22, R23, 0x4, R24 ;  /* 0x0000000417167825 */ /* 0x020fe200078e0218 */
[----:B------:R-:W-:-:S03]  /*0260*/  CS2R R12, SRZ ;  /* 0x00000000000c7805 */ /* 0x000fc6000001ff00 */
[----:B------:R-:W-:Y:S01]  /*0270*/  IMAD.WIDE R24, R17, 0x4, R24 ;  /* 0x0000000411187825 */ /* 0x000fe200078e0218 */
[----:B------:R-:W-:Y:S01]  /*0280*/  CS2R R16, SRZ ;  /* 0x0000000000107805 */ /* 0x000fe2000001ff00 */
[----:B------:R-:W3:Y:S04]  /*0290*/  @P1 LDG.E.EL.128 R8, desc[UR6][R22.64] ;  /* 0x0000000616081981 */ /* 0x000ee8000c2e1d00 */
[----:B------:R0:W3:Y:S04]  /*02a0*/  @!P0 LDG.E.EL.128 R12, desc[UR6][R26.64] ;  /* 0x000000061a0c8981 */ /* 0x0000e8000c2e1d00 */
[----:B------:R1:W4:Y:S01]  /*02b0*/  @P2 LDG.E.EL.128 R16, desc[UR6][R24.64] ;  /* 0x0000000618102981 */ /* 0x000322000c2e1d00 */
[----:B0-----:R-:W0:Y:S01]  /*02c0*/  LDC.64 R26, c[0x0][0x228] ;  /* 0x00008a00ff1a7b82 */ /* 0x001e220000000a00 */
[----:B--2---:R-:W-:Y:S01]  /*02d0*/  FADD R4, R4, 9.9999997473787516356e-06 ;  /* 0x3727c5ac04047421 */ /* 0x004fe20000000000 */
[----:B------:R-:W-:Y:S01]  /*02e0*/  FADD R23, R7, 9.9999997473787516356e-06 ;  /* 0x3727c5ac07177421 */ /* 0x000fe20000000000 */
[----:B------:R-:W-:Y:S01]  /*02f0*/  FADD R6, R6, 9.9999997473787516356e-06 ;  /* 0x3727c5ac06067421 */ /* 0x000fe20000000000 */
[----:B------:R-:W-:Y:S01]  /*0300*/  FADD R5, R5, 9.9999997473787516356e-06 ;  /* 0x3727c5ac05057421 */ /* 0x000fe20000000000 */
[----:B------:R-:W2:Y:S01]  /*0310*/  MUFU.SQRT R28, R4 ;  /* 0x00000004001c7308 */ /* 0x000ea20000002000 */
[----:B------:R-:W-:-:S07]  /*0320*/  IMAD.MOV.U32 R7, RZ, RZ, 0x3e800000 ;  /* 0x3e800000ff077424 */ /* 0x000fce00078e00ff */
[----:B-1----:R-:W1:Y:S01]  /*0330*/  MUFU.SQRT R24, R6 ;  /* 0x0000000600187308 */ /* 0x002e620000002000 */
[----:B--2---:R-:W-:-:S07]  /*0340*/  FSETP.GT.AND P6, PT, R28, 8.50705917302346158658e+37, PT ;  /* 0x7e8000001c00780b */ /* 0x004fce0003fc4000 */
[----:B------:R-:W2:Y:S01]  /*0350*/  MUFU.SQRT R23, R23 ;  /* 0x0000001700177308 */ /* 0x000ea20000002000 */
[----:B------:R-:W-:Y:S02]  /*0360*/  FSETP.GEU.AND P1, PT, R28, 1.175494350822287508e-38, PT ;  /* 0x008000001c00780b */ /* 0x000fe40003f2e000 */
[----:B-1----:R-:W-:-:S05]  /*0370*/  FSETP.GT.AND P4, PT, R24, 8.50705917302346158658e+37, PT ;  /* 0x7e8000001800780b */ /* 0x002fca0003f84000 */
[----:B------:R1:W5:Y:S01]  /*0380*/  MUFU.SQRT R29, R5 ;  /* 0x00000005001d7308 */ /* 0x0003620000002000 */
[----:B------:R-:W-:Y:S01]  /*0390*/  FSETP.GEU.AND P5, PT, R24, 1.175494350822287508e-38, PT ;  /* 0x008000001800780b */ /* 0x000fe20003fae000 */
[----:B---3--:R-:W-:Y:S01]  /*03a0*/  FADD R22, -R12, R8 ;  /* 0x000000080c167221 */ /* 0x008fe20000000100 */
[----:B------:R-:W-:Y:S01]  /*03b0*/  @P6 FMUL R28, R28, 0.25 ;  /* 0x3e8000001c1c6820 */ /* 0x000fe20000400000 */
[----:B----4-:R-:W-:-:S03]  /*03c0*/  FADD R16, -R12, R16 ;  /* 0x000000100c107221 */ /* 0x010fc60000000100 */
[----:B------:R-:W-:Y:S01]  /*03d0*/  @!P1 FMUL R28, R28, 16777216 ;  /* 0x4b8000001c1c9820 */ /* 0x000fe20000400000 */
[----:B-1----:R-:W-:Y:S01]  /*03e0*/  FSEL R5, R7, 1, P6 ;  /* 0x3f80000007057808 */ /* 0x002fe20003000000 */
[----:B------:R-:W-:Y:S01]  /*03f0*/  FADD R12, -R13, R9 ;  /* 0x000000090d0c7221 */ /* 0x000fe20000000100 */
[----:B--2---:R-:W-:Y:S01]  /*0400*/  FSETP.GT.AND P6, PT, R23, 8.50705917302346158658e+37, PT ;  /* 0x7e8000001700780b */ /* 0x004fe20003fc4000 */
[----:B------:R-:W-:Y:S01]  /*0410*/  @P4 FMUL R24, R24, 0.25 ;  /* 0x3e80000018184820 */ /* 0x000fe20000400000 */
[----:B------:R-:W1:Y:S01]  /*0420*/  LDC.64 R8, c[0x0][0x230] ;  /* 0x00008c00ff087b82 */ /* 0x000e620000000a00 */
[----:B------:R-:W-:Y:S01]  /*0430*/  @!P1 FMUL R5, R5, 16777216 ;  /* 0x4b80000005059820 */ /* 0x000fe20000400000 */
[----:B-----5:R-:W-:Y:S01]  /*0440*/  FSETP.GT.AND P2, PT, R29, 8.50705917302346158658e+37, PT ;  /* 0x7e8000001d00780b */ /* 0x020fe20003f44000 */
[----:B------:R-:W-:Y:S01]  /*0450*/  @!P5 FMUL R24, R24, 16777216 ;  /* 0x4b8000001818d820 */ /* 0x000fe20000400000 */
[----:B------:R-:W-:Y:S01]  /*0460*/  FSETP.GEU.AND P1, PT, R23, 1.175494350822287508e-38, PT ;  /* 0x008000001700780b */ /* 0x000fe20003f2e000 */
[----:B------:R-:W2:Y:S01]  /*0470*/  MUFU.RCP R6, R28 ;  /* 0x0000001c00067308 */ /* 0x000ea20000001000 */
[----:B------:R-:W-:Y:S01]  /*0480*/  FSETP.GEU.AND P3, PT, R29, 1.175494350822287508e-38, PT ;  /* 0x008000001d00780b */ /* 0x000fe20003f6e000 */
[----:B------:R-:W-:Y:S01]  /*0490*/  FADD R17, -R13, R17 ;  /* 0x000000110d117221 */ /* 0x000fe20000000100 */
[C---:B------:R-:W-:Y:S01]  /*04a0*/  FADD R13, -R14.reuse, R10 ;  /* 0x0000000a0e0d7221 */ /* 0x040fe20000000100 */
[----:B------:R-:W-:Y:S01]  /*04b0*/  FADD R18, -R14, R18 ;  /* 0x000000120e127221 */ /* 0x000fe20000000100 */
[----:B------:R-:W-:Y:S01]  /*04c0*/  FADD R14, -R15, R11 ;  /* 0x0000000b0f0e7221 */ /* 0x000fe20000000100 */
[----:B------:R-:W-:Y:S01]  /*04d0*/  @P6 FMUL R23, R23, 0.25 ;  /* 0x3e80000017176820 */ /* 0x000fe20000400000 */
[C---:B------:R-:W-:Y:S01]  /*04e0*/  FSEL R25, R7.reuse, 1, P2 ;  /* 0x3f80000007197808 */ /* 0x040fe20001000000 */
[----:B------:R-:W3:Y:S01]  /*04f0*/  MUFU.RCP R24, R24 ;  /* 0x0000001800187308 */ /* 0x000ee20000001000 */
[----:B------:R-:W-:Y:S01]  /*0500*/  FSEL R11, R7, 1, P4 ;  /* 0x3f800000070b7808 */ /* 0x000fe20002000000 */
[----:B------:R-:W-:Y:S01]  /*0510*/  @P2 FMUL R29, R29, 0.25 ;  /* 0x3e8000001d1d2820 */ /* 0x000fe20000400000 */
[----:B------:R-:W-:Y:S01]  /*0520*/  FSEL R10, R7, 1, P6 ;  /* 0x3f800000070a7808 */ /* 0x000fe20003000000 */
[----:B------:R-:W-:Y:S01]  /*0530*/  @!P1 FMUL R23, R23, 16777216 ;  /* 0x4b80000017179820 */ /* 0x000fe20000400000 */
[----:B------:R-:W-:Y:S01]  /*0540*/  FADD R19, -R15, R19 ;  /* 0x000000130f137221 */ /* 0x000fe20000000100 */
[----:B------:R-:W-:Y:S01]  /*0550*/  @!P3 FMUL R29, R29, 16777216 ;  /* 0x4b8000001d1db820 */ /* 0x000fe20000400000 */
[----:B------:R-:W-:Y:S01]  /*0560*/  @!P3 FMUL R25, R25, 16777216 ;  /* 0x4b8000001919b820 */ /* 0x000fe20000400000 */
[----:B------:R-:W-:Y:S01]  /*0570*/  @!P5 FMUL R11, R11, 16777216 ;  /* 0x4b8000000b0bd820 */ /* 0x000fe20000400000 */
[----:B------:R-:W-:Y:S01]  /*0580*/  @!P1 FMUL R10, R10, 16777216 ;  /* 0x4b8000000a0a9820 */ /* 0x000fe20000400000 */
[----:B------:R0:W4:Y:S01]  /*0590*/  MUFU.RCP R4, R29 ;  /* 0x0000001d00047308 */ /* 0x0001220000001000 */
[----:B--2---:R-:W-:Y:S01]  /*05a0*/  FMUL R15, R6, R5 ;  /* 0x00000005060f7220 */ /* 0x004fe20000400000 */
[----:B------:R-:W-:Y:S01]  /*05b0*/  CS2R R6, SRZ ;  /* 0x0000000000067805 */ /* 0x000fe2000001ff00 */
[----:B---3--:R-:W-:-:S05]  /*05c0*/  FMUL R24, R24, R11 ;  /* 0x0000000b18187220 */ /* 0x008fca0000400000 */
[----:B------:R-:W2:Y:S01]  /*05d0*/  MUFU.RCP R23, R23 ;  /* 0x0000001700177308 */ /* 0x000ea20000001000 */
[----:B0-----:R-:W-:-:S04]  /*05e0*/  IMAD.WIDE R28, R20, 0x4, R26 ;  /* 0x00000004141c7825 */ /* 0x001fc800078e021a */
[----:B-1----:R-:W-:Y:S01]  /*05f0*/  IMAD.WIDE R26, R20, 0x4, R8 ;  /* 0x00000004141a7825 */ /* 0x002fe200078e0208 */
[----:B------:R-:W-:-:S03]  /*0600*/  CS2R R8, SRZ ;  /* 0x0000000000087805 */ /* 0x000fc6000001ff00 */
[----:B----4-:R-:W-:Y:S01]  /*0610*/  FMUL R25, R4, R25 ;  /* 0x0000001904197220 */ /* 0x010fe20000400000 */
[----:B------:R-:W-:-:S06]  /*0620*/  CS2R R4, SRZ ;  /* 0x0000000000047805 */ /* 0x000fcc000001ff00 */
[----:B------:R-:W3:Y:S01]  /*0630*/  @!P0 LDG.E.EL.128 R4, desc[UR6][R28.64] ;  /* 0x000000061c048981 */ /* 0x000ee2000c2e1d00 */
[----:B--2---:R-:W-:Y:S01]  /*0640*/  FMUL R23, R23, R10 ;  /* 0x0000000a17177220 */ /* 0x004fe20000400000 */
[----:B------:R-:W-:-:S06]  /*0650*/  CS2R R10, SRZ ;  /* 0x00000000000a7805 */ /* 0x000fcc000001ff00 */
[----:B------:R0:W3:Y:S01]  /*0660*/  @!P0 LDG.E.EL.128 R8, desc[UR6][R26.64] ;  /* 0x000000061a088981 */ /* 0x0000e2000c2e1d00 */
[----:B------:R-:W0:Y:S01]  /*0670*/  S2R R20, SR_TID.X ;  /* 0x0000000000147919 */ /* 0x000e220000002100 */
[----:B------:R-:W1:Y:S01]  /*0680*/  S2UR UR5, SR_CgaCtaId ;  /* 0x00000000000579c3 */ /* 0x000e620000008800 */
[C---:B------:R-:W-:Y:S01]  /*0690*/  FMUL R17, R25.reuse, R17 ;  /* 0x0000001119117220 */ /* 0x040fe20000400000 */
[----:B------:R-:W-:Y:S01]  /*06a0*/  FMUL R12, R25, R12 ;  /* 0x0000000c190c7220 */ /* 0x000fe20000400000 */
[C---:B------:R-:W-:Y:S01]  /*06b0*/  FMUL R25, R15.reuse, R16 ;  /* 0x000000100f197220 */ /* 0x040fe20000400000 */
[----:B------:R-:W-:Y:S01]  /*06c0*/  UMOV UR4, 0x400 ;  /* 0x0000040000047882 */ /* 0x000fe20000000000 */
[----:B------:R-:W-:Y:S01]  /*06d0*/  FMUL R15, R15, R22 ;  /* 0x000000160f0f7220 */ /* 0x000fe20000400000 */
[----:B------:R-:W-:Y:S01]  /*06e0*/  FMUL R13, R24, R13 ;  /* 0x0000000d180d7220 */ /* 0x000fe20000400000 */
[----:B------:R-:W-:Y:S01]  /*06f0*/  FMUL R14, R23, R14 ;  /* 0x0000000e170e7220 */ /* 0x000fe20000400000 */
[----:B-1----:R-:W-:Y:S01]  /*0700*/  UPRMT UR4, UR5, 0x654, UR4 ;  /* 0x0000065405047896 */ /* 0x002fe20008000004 */
[----:B0-----:R-:W-:-:S05]  /*0710*/  IMAD.SHL.U32 R26, R20, 0x80, RZ ;  /* 0x00000080141a7824 */ /* 0x001fca00078e00ff */
[----:B------:R-:W-:-:S04]  /*0720*/  LOP3.LUT R16, R26, 0x380, RZ, 0xc0, !PT ;  /* 0x000003801a107812 */ /* 0x000fc800078ec0ff */
[C---:B------:R-:W-:Y:S02]  /*0730*/  LOP3.LUT R22, R16.reuse, 0x20, RZ, 0xfc, !PT ;  /* 0x0000002010167812 */ /* 0x040fe400078efcff */
[C---:B------:R-:W-:Y:S02]  /*0740*/  LOP3.LUT R26, R16.reuse, 0x40, RZ, 0xfc, !PT ;  /* 0x00000040101a7812 */ /* 0x040fe400078efcff */
[----:B------:R-:W-:Y:S02]  /*0750*/  LOP3.LUT R27, R16, 0x60, RZ, 0xfc, !PT ;  /* 0x00000060101b7812 */ /* 0x000fe400078efcff */
[----:B------:R-:W-:-:S04]  /*0760*/  SHF.R.U32.HI R20, RZ, 0x1, R20 ;  /* 0x00000001ff147819 */ /* 0x000fc80000011614 */
[----:B------:R-:W-:Y:S02]  /*0770*/  LOP3.LUT R20, R20, 0x3c, RZ, 0xc0, !PT ;  /* 0x0000003c14147812 */ /* 0x000fe400078ec0ff */
[----:B------:R-:W-:Y:S01]  /*0780*/  LOP3.LUT R2, R2, 0x1c, R21, 0xf8, !PT ;  /* 0x0000001c02027812 */ /* 0x000fe200078ef815 */
[-CC-:B---3--:R-:W-:Y:S01]  /*0790*/  FFMA R15, R15, R4.reuse, R8.reuse ;  /* 0x000000040f0f7223 */ /* 0x188fe20000000008 */
[----:B------:R-:W-:Y:S01]  /*07a0*/  FFMA R4, R25, R4, R8 ;  /* 0x0000000419047223 */ /* 0x000fe20000000008 */
[C---:B------:R-:W-:Y:S02]  /*07b0*/  LOP3.LUT R25, R16.reuse, R3, RZ, 0xfc, !PT ;  /* 0x0000000310197212 */ /* 0x040fe400078efcff */
[----:B------:R-:W-:Y:S01]  /*07c0*/  LEA.HI R8, R16, UR4, RZ, 0x1d ;  /* 0x0000000410087c11 */ /* 0x000fe2000f8fe8ff */
[----:B------:R-:W-:Y:S01]  /*07d0*/  FFMA R12, R12, R5, R9 ;  /* 0x000000050c0c7223 */ /* 0x000fe20000000009 */
[----:B------:R-:W-:Y:S01]  /*07e0*/  LEA.HI R16, R22, UR4, RZ, 0x1d ;  /* 0x0000000416107c11 */ /* 0x000fe2000f8fe8ff */
[--C-:B------:R-:W-:Y:S01]  /*07f0*/  FFMA R13, R13, R6, R10.reuse ;  /* 0x000000060d0d7223 */ /* 0x100fe2000000000a */
[----:B------:R-:W-:Y:S01]  /*0800*/  LEA.HI R22, R26, UR4, RZ, 0x1d ;  /* 0x000000041a167c11 */ /* 0x000fe2000f8fe8ff */
[----:B------:R-:W-:Y:S01]  /*0810*/  FFMA R14, R14, R7, R11 ;  /* 0x000000070e0e7223 */ /* 0x000fe2000000000b */
[----:B------:R-:W-:Y:S01]  /*0820*/  LEA.HI R26, R27, UR4, RZ, 0x1d ;  /* 0x000000041b1a7c11 */ /* 0x000fe2000f8fe8ff */
[----:B------:R-:W-:Y:S01]  /*0830*/  FMUL R27, R24, R18 ;  /* 0x00000012181b7220 */ /* 0x000fe20000400000 */
[----:B------:R-:W-:Y:S01]  /*0840*/  FMUL R18, R23, R19 ;  /* 0x0000001317127220 */ /* 0x000fe20000400000 */
[----:B------:R-:W-:Y:S01]  /*0850*/  FSETP.GEU.AND P3, PT, R15, RZ, PT ;  /* 0x000000ff0f00720b */ /* 0x000fe20003f6e000 */
[----:B------:R-:W-:Y:S01]  /*0860*/  FFMA R17, R17, R5, R9 ;  /* 0x0000000511117223 */ /* 0x000fe20000000009 */
[----:B------:R-:W-:Y:S01]  /*0870*/  FSETP.GEU.AND P2, PT, R12, RZ, PT ;  /* 0x000000ff0c00720b */ /* 0x000fe20003f4e000 */
[----:B------:R-:W-:Y:S01]  /*0880*/  FFMA R27, R27, R6, R10 ;  /* 0x000000061b1b7223 */ /* 0x000fe2000000000a */
[----:B------:R-:W-:Y:S01]  /*0890*/  FSETP.GEU.AND P1, PT, R13, RZ, PT ;  /* 0x000000ff0d00720b */ /* 0x000fe20003f2e000 */
[----:B------:R-:W-:Y:S01]  /*08a0*/  FFMA R18, R18, R7, R11 ;  /* 0x0000000712127223 */ /* 0x000fe2000000000b */
[----:B------:R-:W-:Y:S01]  /*08b0*/  FSETP.GEU.AND P0, PT, R14, RZ, PT ;  /* 0x000000ff0e00720b */ /* 0x000fe20003f0e000 */
[----:B------:R-:W-:Y:S01]  /*08c0*/  IMAD R8, R25, 0x4, R8 ;  /* 0x0000000419087824 */ /* 0x000fe200078e0208 */
[----:B------:R-:W-:Y:S01]  /*08d0*/  FSEL R15, R15, RZ, P3 ;  /* 0x000000ff0f0f7208 */ /* 0x000fe20001800000 */
[----:B------:R-:W-:Y:S01]  /*08e0*/  IMAD R16, R25, 0x4, R16 ;  /* 0x0000000419107824 */ /* 0x000fe200078e0210 */
[----:B------:R-:W-:-:S02]  /*08f0*/  FSEL R5, R12, RZ, P2 ;  /* 0x000000ff0c057208 */ /* 0x000fc40001000000 */
[----:B------:R-:W-:Y:S01]  /*0900*/  FSETP.GEU.AND P3, PT, R4, RZ, PT ;  /* 0x000000ff0400720b */ /* 0x000fe20003f6e000 */
[----:B------:R-:W-:Y:S01]  /*0910*/  IMAD R22, R25, 0x4, R22 ;  /* 0x0000000419167824 */ /* 0x000fe200078e0216 */
[----:B------:R-:W-:Y:S02]  /*0920*/  FSEL R13, R13, RZ, P1 ;  /* 0x000000ff0d0d7208 */ /* 0x000fe40000800000 */
[----:B------:R-:W-:Y:S01]  /*0930*/  FSETP.GEU.AND P2, PT, R17, RZ, PT ;  /* 0x000000ff1100720b */ /* 0x000fe20003f4e000 */
[----:B------:R-:W-:Y:S01]  /*0940*/  IMAD R25, R25, 0x4, R26 ;  /* 0x0000000419197824 */ /* 0x000fe200078e021a */
[----:B------:R-:W-:Y:S02]  /*0950*/  FSEL R14, R14, RZ, P0 ;  /* 0x000000ff0e0e7208 */ /* 0x000fe40000000000 */
[----:B------:R-:W-:Y:S02]  /*0960*/  FSETP.GEU.AND P1, PT, R27, RZ, PT ;  /* 0x000000ff1b00720b */ /* 0x000fe40003f2e000 */
[----:B------:R-:W-:Y:S01]  /*0970*/  FSETP.GEU.AND P0, PT, R18, RZ, PT ;  /* 0x000000ff1200720b */ /* 0x000fe20003f0e000 */
[----:B------:R-:W-:Y:S01]  /*0980*/  STS [R8], R15 ;  /* 0x0000000f08007388 */ /* 0x000fe20000000800 */
[----:B------:R-:W-:-:S02]  /*0990*/  FSEL R9, R4, RZ, P3 ;  /* 0x000000ff04097208 */ /* 0x000fc40001800000 */
[----:B------:R-:W-:Y:S01]  /*09a0*/  FSEL R17, R17, RZ, P2 ;  /* 0x000000ff11117208 */ /* 0x000fe20001000000 */
[----:B------:R-:W-:Y:S01]  /*09b0*/  STS [R16+0x80], R5 ;  /* 0x0000800510007388 */ /* 0x000fe20000000800 */
[----:B------:R-:W-:Y:S02]  /*09c0*/  FSEL R27, R27, RZ, P1 ;  /* 0x000000ff1b1b7208 */ /* 0x000fe40000800000 */
[----:B------:R-:W-:Y:S01]  /*09d0*/  FSEL R18, R18, RZ, P0 ;  /* 0x000000ff12127208 */ /* 0x000fe20000000000 */
[----:B------:R-:W-:Y:S04]  /*09e0*/  STS [R22+0x100], R13 ;  /* 0x0001000d16007388 */ /* 0x000fe80000000800 */
[----:B------:R-:W-:Y:S04]  /*09f0*/  STS [R25+0x180], R14 ;  /* 0x0001800e19007388 */ /* 0x000fe80000000800 */
[----:B------:R0:W-:Y:S04]  /*0a00*/  STS [R8+0x40], R9 ;  /* 0x0000400908007388 */ /* 0x0001e80000000800 */
[----:B------:R-:W-:Y:S04]  /*0a10*/  STS [R16+0xc0], R17 ;  /* 0x0000c01110007388 */ /* 0x000fe80000000800 */
[----:B------:R-:W-:Y:S01]  /*0a20*/  STS [R22+0x140], R27 ;  /* 0x0001401b16007388 */ /* 0x000fe20000000800 */
[----:B------:R-:W-:Y:S01]  /*0a30*/  LOP3.LUT R10, R21, 0x1fc, RZ, 0xc0, !PT ;  /* 0x000001fc150a7812 */ /* 0x000fe200078ec0ff */
[----:B------:R-:W-:Y:S01]  /*0a40*/  VIADD R7, R20, UR4 ;  /* 0x0000000414077c36 */ /* 0x000fe20008000000 */
[----:B------:R-:W-:Y:S01]  /*0a50*/  LOP3.LUT R11, R0, R3, RZ, 0xfc, !PT ;  /* 0x00000003000b7212 */ /* 0x000fe200078efcff */
[----:B------:R-:W-:Y:S01]  /*0a60*/  STS [R25+0x1c0], R18 ;  /* 0x0001c01219007388 */ /* 0x000fe20000000800 */
[----:B0-----:R-:W0:Y:S01]  /*0a70*/  LDC.64 R8, c[0x0][0x238] ;  /* 0x00008e00ff087b82 */ /* 0x001e220000000a00 */
[----:B------:R-:W-:-:S07]  /*0a80*/  IMAD R15, R10, 0x4, R7 ;  /* 0x000000040a0f7824 */ /* 0x000fce00078e0207 */
[----:B------:R-:W-:Y:S01]  /*0a90*/  BAR.SYNC.DEFER_BLOCKING 0x0 ;  /* 0x0000000000007b1d */ /* 0x000fe20000010000 */
[----:B------:R-:W-:-:S04]  /*0aa0*/  SHF.R.S32.HI R12, RZ, 0x1f, R11 ;  /* 0x0000001fff0c7819 */ /* 0x000fc8000001140b */
[----:B------:R-:W-:Y:S01]  /*0ab0*/  LEA.HI R12, R12, R11, RZ, 0x5 ;  /* 0x0000000b0c0c7211 */ /* 0x000fe200078f28ff */
[----:B------:R-:W-:Y:S04]  /*0ac0*/  LDS R4, [R15] ;  /* 0x000000000f047984 */ /* 0x000fe80000000800 */
[----:B------:R-:W-:Y:S04]  /*0ad0*/  LDS R5, [R15+0x4] ;  /* 0x000004000f057984 */ /* 0x000fe80000000800 */
[----:B------:R-:W-:Y:S04]  /*0ae0*/  LDS R6, [R15+0x8] ;  /* 0x000008000f067984 */ /* 0x000fe80000000800 */
[----:B------:R-:W1:Y:S01]  /*0af0*/  LDS R7, [R15+0xc] ;  /* 0x00000c000f077984 */ /* 0x000e620000000800 */
[C---:B------:R-:W-:Y:S01]  /*0b00*/  LOP3.LUT R14, R12.reuse, 0x3ffffe0, RZ, 0xc0, !PT ;  /* 0x03ffffe00c0e7812 */ /* 0x040fe200078ec0ff */
[----:B------:R-:W-:Y:S01]  /*0b10*/  IMAD.SHL.U32 R12, R12, 0x100, RZ ;  /* 0x000001000c0c7824 */ /* 0x000fe200078e00ff */
[----:B------:R-:W-:-:S02]  /*0b20*/  ISETP.GE.AND P0, PT, R2, 0x40, PT ;  /* 0x000000400200780c */ /* 0x000fc40003f06270 */
[----:B------:R-:W-:Y:S01]  /*0b30*/  LOP3.LUT R0, R0, 0x10, R3, 0xfe, !PT ;  /* 0x0000001000007812 */ /* 0x000fe200078efe03 */
[----:B------:R-:W-:Y:S01]  /*0b40*/  IMAD.IADD R13, R11, 0x1, -R14 ;  /* 0x000000010b0d7824 */ /* 0x000fe200078e0a0e */
[----:B------:R-:W-:Y:S02]  /*0b50*/  LOP3.LUT R14, R10, 0x200, RZ, 0xfc, !PT ;  /* 0x000002000a0e7812 */ /* 0x000fe400078efcff */
[----:B------:R-:W-:Y:S01]  /*0b60*/  LOP3.LUT R12, R12, 0xffffe000, RZ, 0xc0, !PT ;  /* 0xffffe0000c0c7812 */ /* 0x000fe200078ec0ff */
[----:B------:R-:W-:Y:S01]  /*0b70*/  IMAD R13, R13, 0x40, R2 ;  /* 0x000000400d0d7824 */ /* 0x000fe200078e0202 */
[----:B------:R-:W-:Y:S02]  /*0b80*/  ISETP.LT.AND P1, PT, R11, 0x80, !P0 ;  /* 0x000000800b00780c */ /* 0x000fe40004721270 */
[----:B------:R-:W-:Y:S01]  /*0b90*/  ISETP.LT.AND P0, PT, R0, 0x80, !P0 ;  /* 0x000000800000780c */ /* 0x000fe20004701270 */
[----:B------:R-:W-:Y:S01]  /*0ba0*/  IMAD.IADD R13, R13, 0x1, R12 ;  /* 0x000000010d0d7824 */ /* 0x000fe200078e020c */
[----:B------:R-:W-:-:S03]  /*0bb0*/  SHF.R.U32.HI R14, RZ, 0x3, R14 ;  /* 0x00000003ff0e7819 */ /* 0x000fc6000001160e */
[----:B0-----:R-:W-:Y:S01]  /*0bc0*/  IMAD.WIDE R12, R13, 0x4, R8 ;  /* 0x000000040d0c7825 */ /* 0x001fe200078e0208 */
[----:B------:R-:W-:-:S05]  /*0bd0*/  LOP3.LUT R14, R14, 0x7c, RZ, 0xc0, !PT ;  /* 0x0000007c0e0e7812 */ /* 0x000fca00078ec0ff */
[----:B------:R-:W-:-:S04]  /*0be0*/  VIADD R3, R14, UR4 ;  /* 0x000000040e037c36 */ /* 0x000fc80008000000 */
[----:B------:R-:W-:Y:S01]  /*0bf0*/  IMAD R10, R10, 0x4, R3 ;  /* 0x000000040a0a7824 */ /* 0x000fe200078e0203 */
[----:B-1----:R0:W-:Y:S02]  /*0c00*/  @P1 STG.E.128 desc[UR6][R12.64], R4 ;  /* 0x000000040c001986 */ /* 0x0021e4000c101d06 */
[----:B0-----:R-:W-:Y:S05]  /*0c10*/  @!P0 EXIT ;  /* 0x000000000000894d */ /* 0x001fea0003800000 */
[----:B0-----:R-:W-:Y:S01]  /*0c20*/  LDS R4, [R10+0x800] ;  /* 0x000800000a047984 */ /* 0x001fe20000000800 */
[----:B------:R-:W-:-:S03]  /*0c30*/  SHF.R.S32.HI R3, RZ, 0x1f, R0 ;  /* 0x0000001fff037819 */ /* 0x000fc60000011400 */
[----:B------:R-:W-:Y:S01]  /*0c40*/  LDS R5, [R10+0x804] ;  /* 0x000804000a057984 */ /* 0x000fe20000000800 */
[----:B------:R-:W-:-:S03]  /*0c50*/  LEA.HI R3, R3, R0, RZ, 0x5 ;  /* 0x0000000003037211 */ /* 0x000fc600078f28ff */
[----:B------:R-:W-:Y:S01]  /*0c60*/  LDS R6, [R10+0x808] ;  /* 0x000808000a067984 */ /* 0x000fe20000000800 */
[C---:B------:R-:W-:Y:S01]  /*0c70*/  LOP3.LUT R11, R3.reuse, 0x3ffffe0, RZ, 0xc0, !PT ;  /* 0x03ffffe0030b7812 */ /* 0x040fe200078ec0ff */
[----:B------:R-:W-:Y:S02]  /*0c80*/  IMAD.SHL.U32 R3, R3, 0x100, RZ ;  /* 0x0000010003037824 */ /* 0x000fe400078e00ff */
[----:B------:R-:W0:Y:S02]  /*0c90*/  LDS R7, [R10+0x80c] ;  /* 0x00080c000a077984 */ /* 0x000e240000000800 */
[----:B------:R-:W-:Y:S01]  /*0ca0*/  IMAD.IADD R11, R0, 0x1, -R11 ;  /* 0x00000001000b7824 */ /* 0x000fe200078e0a0b */
[----:B------:R-:W-:-:S03]  /*0cb0*/  LOP3.LUT R0, R3, 0xffffe000, RZ, 0xc0, !PT ;  /* 0xffffe00003007812 */ /* 0x000fc600078ec0ff */
[----:B------:R-:W-:-:S04]  /*0cc0*/  IMAD R11, R11, 0x40, R2 ;  /* 0x000000400b0b7824 */ /* 0x000fc800078e0202 */
[----:B------:R-:W-:-:S04]  /*0cd0*/  IMAD.IADD R11, R11, 0x1, R0 ;  /* 0x000000010b0b7824 */ /* 0x000fc800078e0200 */
[----:B------:R-:W-:-:S05]  /*0ce0*/  IMAD.WIDE R8, R11, 0x4, R8 ;  /* 0x000000040b087825 */ /* 0x000fca00078e0208 */
[----:B0-----:R-:W-:Y:S01]  /*0cf0*/  STG.E.128 desc[UR6][R8.64], R4 ;  /* 0x0000000408007986 */ /* 0x001fe2000c101d06 */
[----:B------:R-:W-:Y:S05]  /*0d00*/  EXIT ;  /* 0x000000000000794d */ /* 0x000fea0003800000 */
.L_x_0:
[----:B------:R-:W-:-:S00]  /*0d10*/  BRA `(.L_x_0) ;  /* 0xfffffffc00fc7947 */ /* 0x000fc0000383ffff */
[----:B------:R-:W-:-:S00]  /*0d20*/  NOP ;  /* 0x0000000000007918 */ /* 0x000fc00000000000 */
        /* <DEDUP_REMOVED lines=13> */
.L_x_1:


//--------------------- .nv.global.init           --------------------------
	.section	.nv.global.init,"aw",@progbits
.nv.global.init:
	.type		_$_str,@object
	.size		_$_str,(_$_str_$_2 - _$_str)
_$_str:
        /*0000*/ 	.byte	0x5f, 0x5f, 0x43, 0x55, 0x44, 0x41, 0x5f, 0x46, 0x54, 0x5a, 0x00
	.type		_$_str_$_2,@object
	.size		_$_str_$_2,(.L_1 - _$_str_$_2)
_$_str_$_2:
        /*000b*/ 	.byte	0x5f, 0x5f, 0x43, 0x55, 0x44, 0x41, 0x5f, 0x50, 0x52, 0x45, 0x43, 0x5f, 0x53, 0x51, 0x52, 0x54
        /*001b*/ 	.byte	0x00
.L_1:


//--------------------- .nv.shared.triton_poi_fused__native_batch_norm_legit_no_training_relu_22 --------------------------
	.section	.nv.shared.triton_poi_fused__native_batch_norm_legit_no_training_relu_22,"aw",@nobits
	.sectionflags	@""
	.align	16
	.zero		1024


//--------------------- .nv.constant0.triton_poi_fused__native_batch_norm_legit_no_training_relu_22 --------------------------
	.section	.nv.constant0.triton_poi_fused__native_batch_norm_legit_no_training_relu_22,"a",@progbits
	.sectionflags	@""
	.align	4
.nv.constant0.triton_poi_fused__native_batch_norm_legit_no_training_relu_22:
	.zero		584
